//
// Generated by NVIDIA NVVM Compiler
//
// Compiler Build ID: CL-36424714
// Cuda compilation tools, release 13.0, V13.0.88
// Based on NVVM 20.0.0
//

.version 9.0
.target sm_100
.address_size 64

	// .globl	_Z13matmul_kernelPKfS0_Pfmmmmmm

.visible .entry _Z13matmul_kernelPKfS0_Pfmmmmmm(
	.param .u64 .ptr .align 1 _Z13matmul_kernelPKfS0_Pfmmmmmm_param_0,
	.param .u64 .ptr .align 1 _Z13matmul_kernelPKfS0_Pfmmmmmm_param_1,
	.param .u64 .ptr .align 1 _Z13matmul_kernelPKfS0_Pfmmmmmm_param_2,
	.param .u64 _Z13matmul_kernelPKfS0_Pfmmmmmm_param_3,
	.param .u64 _Z13matmul_kernelPKfS0_Pfmmmmmm_param_4,
	.param .u64 _Z13matmul_kernelPKfS0_Pfmmmmmm_param_5,
	.param .u64 _Z13matmul_kernelPKfS0_Pfmmmmmm_param_6,
	.param .u64 _Z13matmul_kernelPKfS0_Pfmmmmmm_param_7,
	.param .u64 _Z13matmul_kernelPKfS0_Pfmmmmmm_param_8
)
{
	.reg .pred 	%p<15>;
	.reg .b32 	%f<55>;
	.reg .b64 	%rd<89>;

	ld.param.u64 	%rd37, [_Z13matmul_kernelPKfS0_Pfmmmmmm_param_0];
	ld.param.u64 	%rd38, [_Z13matmul_kernelPKfS0_Pfmmmmmm_param_1];
	ld.param.u64 	%rd30, [_Z13matmul_kernelPKfS0_Pfmmmmmm_param_2];
	ld.param.u64 	%rd32, [_Z13matmul_kernelPKfS0_Pfmmmmmm_param_4];
	ld.param.u64 	%rd34, [_Z13matmul_kernelPKfS0_Pfmmmmmm_param_6];
	ld.param.u64 	%rd35, [_Z13matmul_kernelPKfS0_Pfmmmmmm_param_7];
	ld.param.u64 	%rd36, [_Z13matmul_kernelPKfS0_Pfmmmmmm_param_8];
	cvta.to.global.u64 	%rd1, %rd38;
	cvta.to.global.u64 	%rd2, %rd37;
	setp.eq.s64 	%p1, %rd34, 0;
	setp.eq.s64 	%p2, %rd36, 0;
	or.pred  	%p3, %p1, %p2;
	setp.eq.s64 	%p4, %rd35, 0;
	or.pred  	%p5, %p3, %p4;
	@%p5 bra 	$L__BB0_16;
	and.b64  	%rd3, %rd35, 7;
	and.b64  	%rd4, %rd35, 3;
	and.b64  	%rd5, %rd35, -8;
	and.b64  	%rd6, %rd35, 1;
	shl.b64 	%rd7, %rd32, 5;
	shl.b64 	%rd8, %rd32, 2;
	cvta.to.global.u64 	%rd9, %rd30;
	mov.b64 	%rd81, 0;
$L__BB0_2:
	ld.param.u64 	%rd80, [_Z13matmul_kernelPKfS0_Pfmmmmmm_param_5];
	ld.param.u64 	%rd78, [_Z13matmul_kernelPKfS0_Pfmmmmmm_param_3];
	mul.lo.s64 	%rd11, %rd81, %rd78;
	mul.lo.s64 	%rd12, %rd81, %rd80;
	mov.b64 	%rd82, 0;
$L__BB0_3:
	setp.lt.u64 	%p6, %rd35, 8;
	add.s64 	%rd42, %rd82, %rd12;
	shl.b64 	%rd43, %rd42, 2;
	add.s64 	%rd14, %rd9, %rd43;
	ld.global.f32 	%f52, [%rd14];
	mov.b64 	%rd87, 0;
	@%p6 bra 	$L__BB0_6;
	ld.param.u64 	%rd79, [_Z13matmul_kernelPKfS0_Pfmmmmmm_param_3];
	mul.lo.s64 	%rd44, %rd79, %rd81;
	shl.b64 	%rd45, %rd44, 2;
	add.s64 	%rd46, %rd2, %rd45;
	add.s64 	%rd83, %rd46, 16;
	shl.b64 	%rd47, %rd82, 2;
	add.s64 	%rd84, %rd1, %rd47;
	mov.u64 	%rd85, %rd5;
$L__BB0_5:
	.pragma "nounroll";
	ld.global.f32 	%f9, [%rd83+-16];
	ld.global.f32 	%f10, [%rd84];
	fma.rn.f32 	%f11, %f9, %f10, %f52;
	st.global.f32 	[%rd14], %f11;
	ld.global.f32 	%f12, [%rd83+-12];
	add.s64 	%rd48, %rd84, %rd8;
	ld.global.f32 	%f13, [%rd48];
	fma.rn.f32 	%f14, %f12, %f13, %f11;
	st.global.f32 	[%rd14], %f14;
	ld.global.f32 	%f15, [%rd83+-8];
	add.s64 	%rd49, %rd48, %rd8;
	ld.global.f32 	%f16, [%rd49];
	fma.rn.f32 	%f17, %f15, %f16, %f14;
	st.global.f32 	[%rd14], %f17;
	ld.global.f32 	%f18, [%rd83+-4];
	add.s64 	%rd50, %rd49, %rd8;
	ld.global.f32 	%f19, [%rd50];
	fma.rn.f32 	%f20, %f18, %f19, %f17;
	st.global.f32 	[%rd14], %f20;
	ld.global.f32 	%f21, [%rd83];
	add.s64 	%rd51, %rd50, %rd8;
	ld.global.f32 	%f22, [%rd51];
	fma.rn.f32 	%f23, %f21, %f22, %f20;
	st.global.f32 	[%rd14], %f23;
	ld.global.f32 	%f24, [%rd83+4];
	add.s64 	%rd52, %rd51, %rd8;
	ld.global.f32 	%f25, [%rd52];
	fma.rn.f32 	%f26, %f24, %f25, %f23;
	st.global.f32 	[%rd14], %f26;
	ld.global.f32 	%f27, [%rd83+8];
	add.s64 	%rd53, %rd52, %rd8;
	ld.global.f32 	%f28, [%rd53];
	fma.rn.f32 	%f29, %f27, %f28, %f26;
	st.global.f32 	[%rd14], %f29;
	ld.global.f32 	%f30, [%rd83+12];
	add.s64 	%rd54, %rd53, %rd8;
	ld.global.f32 	%f31, [%rd54];
	fma.rn.f32 	%f52, %f30, %f31, %f29;
	st.global.f32 	[%rd14], %f52;
	add.s64 	%rd85, %rd85, -8;
	add.s64 	%rd84, %rd84, %rd7;
	add.s64 	%rd83, %rd83, 32;
	setp.ne.s64 	%p7, %rd85, 0;
	mov.u64 	%rd87, %rd5;
	@%p7 bra 	$L__BB0_5;
$L__BB0_6:
	setp.eq.s64 	%p8, %rd3, 0;
	@%p8 bra 	$L__BB0_14;
	add.s64 	%rd55, %rd3, -1;
	setp.lt.u64 	%p9, %rd55, 3;
	@%p9 bra 	$L__BB0_9;
	add.s64 	%rd56, %rd87, %rd11;
	shl.b64 	%rd57, %rd56, 2;
	add.s64 	%rd58, %rd2, %rd57;
	ld.global.f32 	%f32, [%rd58];
	mad.lo.s64 	%rd59, %rd87, %rd32, %rd82;
	shl.b64 	%rd60, %rd59, 2;
	add.s64 	%rd61, %rd1, %rd60;
	ld.global.f32 	%f33, [%rd61];
	fma.rn.f32 	%f34, %f32, %f33, %f52;
	st.global.f32 	[%rd14], %f34;
	ld.global.f32 	%f35, [%rd58+4];
	add.s64 	%rd62, %rd61, %rd8;
	ld.global.f32 	%f36, [%rd62];
	fma.rn.f32 	%f37, %f35, %f36, %f34;
	st.global.f32 	[%rd14], %f37;
	ld.global.f32 	%f38, [%rd58+8];
	add.s64 	%rd63, %rd62, %rd8;
	ld.global.f32 	%f39, [%rd63];
	fma.rn.f32 	%f40, %f38, %f39, %f37;
	st.global.f32 	[%rd14], %f40;
	ld.global.f32 	%f41, [%rd58+12];
	add.s64 	%rd64, %rd63, %rd8;
	ld.global.f32 	%f42, [%rd64];
	fma.rn.f32 	%f52, %f41, %f42, %f40;
	st.global.f32 	[%rd14], %f52;
	add.s64 	%rd87, %rd87, 4;
$L__BB0_9:
	setp.eq.s64 	%p10, %rd4, 0;
	@%p10 bra 	$L__BB0_14;
	setp.eq.s64 	%p11, %rd4, 1;
	@%p11 bra 	$L__BB0_12;
	add.s64 	%rd65, %rd87, %rd11;
	shl.b64 	%rd66, %rd65, 2;
	add.s64 	%rd67, %rd2, %rd66;
	ld.global.f32 	%f43, [%rd67];
	mad.lo.s64 	%rd68, %rd87, %rd32, %rd82;
	shl.b64 	%rd69, %rd68, 2;
	add.s64 	%rd70, %rd1, %rd69;
	ld.global.f32 	%f44, [%rd70];
	fma.rn.f32 	%f45, %f43, %f44, %f52;
	st.global.f32 	[%rd14], %f45;
	ld.global.f32 	%f46, [%rd67+4];
	add.s64 	%rd71, %rd70, %rd8;
	ld.global.f32 	%f47, [%rd71];
	fma.rn.f32 	%f52, %f46, %f47, %f45;
	st.global.f32 	[%rd14], %f52;
	add.s64 	%rd87, %rd87, 2;
$L__BB0_12:
	setp.eq.s64 	%p12, %rd6, 0;
	@%p12 bra 	$L__BB0_14;
	add.s64 	%rd72, %rd87, %rd11;
	shl.b64 	%rd73, %rd72, 2;
	add.s64 	%rd74, %rd2, %rd73;
	ld.global.f32 	%f48, [%rd74];
	mad.lo.s64 	%rd75, %rd87, %rd32, %rd82;
	shl.b64 	%rd76, %rd75, 2;
	add.s64 	%rd77, %rd1, %rd76;
	ld.global.f32 	%f49, [%rd77];
	fma.rn.f32 	%f50, %f48, %f49, %f52;
	st.global.f32 	[%rd14], %f50;
$L__BB0_14:
	add.s64 	%rd82, %rd82, 1;
	setp.ne.s64 	%p13, %rd82, %rd36;
	@%p13 bra 	$L__BB0_3;
	add.s64 	%rd81, %rd81, 1;
	setp.ne.s64 	%p14, %rd81, %rd34;
	@%p14 bra 	$L__BB0_2;
$L__BB0_16:
	ret;

}


// ===== COMPILED SASS (sm_100) =====

	.target	sm_100

	.elftype	@"ET_EXEC"


//--------------------- .note.nv.tkinfo           --------------------------
	.section	.note.nv.tkinfo,"",@"SHT_NOTE"
	.sectionflags	@"SHF_NOTE_NV_TKINFO"
	.tkinfo
        /*0018*/ 	.word	0x00000002
        /*0030*/ 	.string	""
        /*0030*/ 	.string	"ptxas"
        /*0030*/ 	.string	"Cuda compilation tools, release 13.0, V13.0.88"
        /*0030*/ 	.string	"Build cuda_13.0.r13.0/compiler.36424714_0"
        /*0030*/ 	.string	"-arch sm_100 -m 64 "



//--------------------- .note.nv.cuinfo           --------------------------
	.section	.note.nv.cuinfo,"",@"SHT_NOTE"
	.sectionflags	@"SHF_NOTE_NV_CUINFO"
        /*0018*/ 	.short	0x0002
        /*001a*/ 	.short	0x0064
        /*001c*/ 	.short	0x0082
	.zero		2


//--------------------- .nv.info                  --------------------------
	.section	.nv.info,"",@"SHT_CUDA_INFO"
	.align	4


	//----- nvinfo : EIATTR_REGCOUNT
	.align		4
        /*0000*/ 	.byte	0x04, 0x2f
        /*0002*/ 	.short	(.L_1 - .L_0)
	.align		4
.L_0:
        /*0004*/ 	.word	index@(_Z13matmul_kernelPKfS0_Pfmmmmmm)
        /*0008*/ 	.word	0x00000018


	//----- nvinfo : EIATTR_FRAME_SIZE
	.align		4
.L_1:
        /*000c*/ 	.byte	0x04, 0x11
        /*000e*/ 	.short	(.L_3 - .L_2)
	.align		4
.L_2:
        /*0010*/ 	.word	index@(_Z13matmul_kernelPKfS0_Pfmmmmmm)
        /*0014*/ 	.word	0x00000000


	//----- nvinfo : EIATTR_MIN_STACK_SIZE
	.align		4
.L_3:
        /*0018*/ 	.byte	0x04, 0x12
        /*001a*/ 	.short	(.L_5 - .L_4)
	.align		4
.L_4:
        /*001c*/ 	.word	index@(_Z13matmul_kernelPKfS0_Pfmmmmmm)
        /*0020*/ 	.word	0x00000000
.L_5:


//--------------------- .nv.compat                --------------------------
	.section	.nv.compat,"",@"SHT_CUDA_COMPAT_INFO"
	.align	4
        /*0000*/ 	.byte	0x02, 0x09, 0x00, 0x00, 0x02, 0x02, 0x01, 0x00, 0x02, 0x05, 0x05, 0x00, 0x03, 0x07, 0x01, 0x01
        /*0010*/ 	.byte	0x02, 0x03, 0x00, 0x00, 0x02, 0x06, 0x01, 0x00, 0x04, 0x0b, 0x08, 0x00, 0x09, 0x00, 0x00, 0x00
        /*0020*/ 	.byte	0x00, 0x00, 0x00, 0x00


//--------------------- .nv.info._Z13matmul_kernelPKfS0_Pfmmmmmm --------------------------
	.section	.nv.info._Z13matmul_kernelPKfS0_Pfmmmmmm,"",@"SHT_CUDA_INFO"
	.sectionflags	@""
	.align	4


	//----- nvinfo : EIATTR_CUDA_API_VERSION
	.align		4
        /*0000*/ 	.byte	0x04, 0x37
        /*0002*/ 	.short	(.L_7 - .L_6)
.L_6:
        /*0004*/ 	.word	0x00000082


	//----- nvinfo : EIATTR_KPARAM_INFO
	.align		4
.L_7:
        /*0008*/ 	.byte	0x04, 0x17
        /*000a*/ 	.short	(.L_9 - .L_8)
.L_8:
        /*000c*/ 	.word	0x00000000
        /*0010*/ 	.short	0x0008
        /*0012*/ 	.short	0x0040
        /*0014*/ 	.byte	0x00, 0xf0, 0x21, 0x00


	//----- nvinfo : EIATTR_KPARAM_INFO
	.align		4
.L_9:
        /*0018*/ 	.byte	0x04, 0x17
        /*001a*/ 	.short	(.L_11 - .L_10)
.L_10:
        /*001c*/ 	.word	0x00000000
        /*0020*/ 	.short	0x0007
        /*0022*/ 	.short	0x0038
        /*0024*/ 	.byte	0x00, 0xf0, 0x21, 0x00


	//----- nvinfo : EIATTR_KPARAM_INFO
	.align		4
.L_11:
        /*0028*/ 	.byte	0x04, 0x17
        /*002a*/ 	.short	(.L_13 - .L_12)
.L_12:
        /*002c*/ 	.word	0x00000000
        /*0030*/ 	.short	0x0006
        /*0032*/ 	.short	0x0030
        /*0034*/ 	.byte	0x00, 0xf0, 0x21, 0x00


	//----- nvinfo : EIATTR_KPARAM_INFO
	.align		4
.L_13:
        /*0038*/ 	.byte	0x04, 0x17
        /*003a*/ 	.short	(.L_15 - .L_14)
.L_14:
        /*003c*/ 	.word	0x00000000
        /*0040*/ 	.short	0x0005
        /*0042*/ 	.short	0x0028
        /*0044*/ 	.byte	0x00, 0xf0, 0x21, 0x00


	//----- nvinfo : EIATTR_KPARAM_INFO
	.align		4
.L_15:
        /*0048*/ 	.byte	0x04, 0x17
        /*004a*/ 	.short	(.L_17 - .L_16)
.L_16:
        /*004c*/ 	.word	0x00000000
        /*0050*/ 	.short	0x0004
        /*0052*/ 	.short	0x0020
        /*0054*/ 	.byte	0x00, 0xf0, 0x21, 0x00


	//----- nvinfo : EIATTR_KPARAM_INFO
	.align		4
.L_17:
        /*0058*/ 	.byte	0x04, 0x17
        /*005a*/ 	.short	(.L_19 - .L_18)
.L_18:
        /*005c*/ 	.word	0x00000000
        /*0060*/ 	.short	0x0003
        /*0062*/ 	.short	0x0018
        /*0064*/ 	.byte	0x00, 0xf0, 0x21, 0x00


	//----- nvinfo : EIATTR_KPARAM_INFO
	.align		4
.L_19:
        /*0068*/ 	.byte	0x04, 0x17
        /*006a*/ 	.short	(.L_21 - .L_20)
.L_20:
        /*006c*/ 	.word	0x00000000
        /*0070*/ 	.short	0x0002
        /*0072*/ 	.short	0x0010
        /*0074*/ 	.byte	0x00, 0xf5, 0x21, 0x00


	//----- nvinfo : EIATTR_KPARAM_INFO
	.align		4
.L_21:
        /*0078*/ 	.byte	0x04, 0x17
        /*007a*/ 	.short	(.L_23 - .L_22)
.L_22:
        /*007c*/ 	.word	0x00000000
        /*0080*/ 	.short	0x0001
        /*0082*/ 	.short	0x0008
        /*0084*/ 	.byte	0x00, 0xf5, 0x21, 0x00


	//----- nvinfo : EIATTR_KPARAM_INFO
	.align		4
.L_23:
        /*0088*/ 	.byte	0x04, 0x17
        /*008a*/ 	.short	(.L_25 - .L_24)
.L_24:
        /*008c*/ 	.word	0x00000000
        /*0090*/ 	.short	0x0000
        /*0092*/ 	.short	0x0000
        /*0094*/ 	.byte	0x00, 0xf5, 0x21, 0x00


	//----- nvinfo : EIATTR_SPARSE_MMA_MASK
	.align		4
.L_25:
        /*0098*/ 	.byte	0x03, 0x50
        /*009a*/ 	.short	0x0000


	//----- nvinfo : EIATTR_MAXREG_COUNT
	.align		4
        /*009c*/ 	.byte	0x03, 0x1b
        /*009e*/ 	.short	0x00ff


	//----- nvinfo : EIATTR_MERCURY_ISA_VERSION
	.align		4
        /*00a0*/ 	.byte	0x03, 0x5f
        /*00a2*/ 	.short	0x0101


	//----- nvinfo : EIATTR_VRC_CTA_INIT_COUNT
	.align		4
        /*00a4*/ 	.byte	0x02, 0x4a
	.zero		1
	.zero		1


	//----- nvinfo : EIATTR_EXIT_INSTR_OFFSETS
	.align		4
        /*00a8*/ 	.byte	0x04, 0x1c
        /*00aa*/ 	.short	(.L_27 - .L_26)


	//   ....[0]....
.L_26:
        /*00ac*/ 	.word	0x000000a0


	//   ....[1]....
        /*00b0*/ 	.word	0x00000f50


	//----- nvinfo : EIATTR_CBANK_PARAM_SIZE
	.align		4
.L_27:
        /*00b4*/ 	.byte	0x03, 0x19
        /*00b6*/ 	.short	0x0048


	//----- nvinfo : EIATTR_PARAM_CBANK
	.align		4
        /*00b8*/ 	.byte	0x04, 0x0a
        /*00ba*/ 	.short	(.L_29 - .L_28)
	.align		4
.L_28:
        /*00bc*/ 	.word	index@(.nv.constant0._Z13matmul_kernelPKfS0_Pfmmmmmm)
        /*00c0*/ 	.short	0x0380
        /*00c2*/ 	.short	0x0048


	//----- nvinfo : EIATTR_SW_WAR
	.align		4
.L_29:
        /*00c4*/ 	.byte	0x04, 0x36
        /*00c6*/ 	.short	(.L_31 - .L_30)
.L_30:
        /*00c8*/ 	.word	0x00000008
.L_31:


//--------------------- .nv.callgraph             --------------------------
	.section	.nv.callgraph,"",@"SHT_CUDA_CALLGRAPH"
	.align	4
	.sectionentsize	8
	.align		4
        /*0000*/ 	.word	0x00000000
	.align		4
        /*0004*/ 	.word	0xffffffff
	.align		4
        /*0008*/ 	.word	0x00000000
	.align		4
        /*000c*/ 	.word	0xfffffffe
	.align		4
        /*0010*/ 	.word	0x00000000
	.align		4
        /*0014*/ 	.word	0xfffffffd
	.align		4
        /*0018*/ 	.word	0x00000000
	.align		4
        /*001c*/ 	.word	0xfffffffc


//--------------------- .text._Z13matmul_kernelPKfS0_Pfmmmmmm --------------------------
	.section	.text._Z13matmul_kernelPKfS0_Pfmmmmmm,"ax",@progbits
	.align	128
        .global         _Z13matmul_kernelPKfS0_Pfmmmmmm
        .type           _Z13matmul_kernelPKfS0_Pfmmmmmm,@function
        .size           _Z13matmul_kernelPKfS0_Pfmmmmmm,(.L_x_8 - _Z13matmul_kernelPKfS0_Pfmmmmmm)
        .other          _Z13matmul_kernelPKfS0_Pfmmmmmm,@"STO_CUDA_ENTRY STV_DEFAULT"
_Z13matmul_kernelPKfS0_Pfmmmmmm:
.text._Z13matmul_kernelPKfS0_Pfmmmmmm:
[----:B------:R-:W-:Y:S08]  /*0000*/  LDC R1, c[0x0][0x37c] ;  /* 0x0000df00ff017b82 */ /* 0x000ff00000000800 */
[----:B------:R-:W0:Y:S01]  /*0010*/  LDC.64 R4, c[0x0][0x3b0] ;  /* 0x0000ec00ff047b82 */ /* 0x000e220000000a00 */
[----:B------:R-:W1:Y:S07]  /*0020*/  LDCU.64 UR4, c[0x0][0x3c0] ;  /* 0x00007800ff0477ac */ /* 0x000e6e0008000a00 */
[----:B------:R-:W2:Y:S01]  /*0030*/  LDC.64 R2, c[0x0][0x3b8] ;  /* 0x0000ee00ff027b82 */ /* 0x000ea20000000a00 */
[----:B-1----:R-:W-:-:S04]  /*0040*/  ISETP.NE.U32.AND P2, PT, RZ, UR4, PT ;  /* 0x00000004ff007c0c */ /* 0x002fc8000bf45070 */
[----:B------:R-:W-:Y:S02]  /*0050*/  ISETP.NE.AND.EX P2, PT, RZ, UR5, PT, P2 ;  /* 0x00000005ff007c0c */ /* 0x000fe4000bf45320 */
[----:B0-----:R-:W-:-:S04]  /*0060*/  ISETP.EQ.U32.AND P1, PT, R4, RZ, PT ;  /* 0x000000ff0400720c */ /* 0x001fc80003f22070 */
[----:B------:R-:W-:Y:S02]  /*0070*/  ISETP.EQ.OR.EX P1, PT, R5, RZ, !P2, P1 ;  /* 0x000000ff0500720c */ /* 0x000fe40005722710 */
[----:B--2---:R-:W-:-:S04]  /*0080*/  ISETP.EQ.U32.AND P0, PT, R2, RZ, PT ;  /* 0x000000ff0200720c */ /* 0x004fc80003f02070 */
[----:B------:R-:W-:-:S13]  /*0090*/  ISETP.EQ.OR.EX P0, PT, R3, RZ, P1, P0 ;  /* 0x000000ff0300720c */ /* 0x000fda0000f02700 */
[----:B------:R-:W-:Y:S05]  /*00a0*/  @P0 EXIT ;  /* 0x000000000000094d */ /* 0x000fea0003800000 */
[----:B------:R-:W0:Y:S01]  /*00b0*/  LDCU.64 UR16, c[0x0][0x3a0] ;  /* 0x00007400ff1077ac */ /* 0x000e220008000a00 */
[C---:B------:R-:W-:Y:S02]  /*00c0*/  LOP3.LUT R4, R2.reuse, 0x7, RZ, 0xc0, !PT ;  /* 0x0000000702047812 */ /* 0x040fe400078ec0ff */
[C---:B------:R-:W-:Y:S01]  /*00d0*/  LOP3.LUT R16, R2.reuse, 0x3, RZ, 0xc0, !PT ;  /* 0x0000000302107812 */ /* 0x040fe200078ec0ff */
[----:B------:R-:W1:Y:S01]  /*00e0*/  LDCU.64 UR18, c[0x0][0x358] ;  /* 0x00006b00ff1277ac */ /* 0x000e620008000a00 */
[----:B------:R-:W-:Y:S01]  /*00f0*/  LOP3.LUT R0, R2, 0xfffffff8, RZ, 0xc0, !PT ;  /* 0xfffffff802007812 */ /* 0x000fe200078ec0ff */
[----:B------:R-:W-:Y:S01]  /*0100*/  UMOV UR6, URZ ;  /* 0x000000ff00067c82 */ /* 0x000fe20008000000 */
[----:B------:R-:W-:Y:S01]  /*0110*/  UMOV UR7, URZ ;  /* 0x000000ff00077c82 */ /* 0x000fe20008000000 */
[----:B0-----:R-:W-:Y:S02]  /*0120*/  USHF.L.U64.HI UR24, UR16, 0x5, UR17 ;  /* 0x0000000510187899 */ /* 0x001fe40008010211 */
[----:B------:R-:W-:-:S02]  /*0130*/  USHF.L.U64.HI UR14, UR16, 0x2, UR17 ;  /* 0x00000002100e7899 */ /* 0x000fc40008010211 */
[----:B-1----:R-:W-:-:S12]  /*0140*/  USHF.L.U32 UR17, UR16, 0x2, URZ ;  /* 0x0000000210117899 */ /* 0x002fd800080006ff */
.L_x_6:
[----:B------:R-:W-:Y:S01]  /*0150*/  UMOV UR4, URZ ;  /* 0x000000ff00047c82 */ /* 0x000fe20008000000 */
[----:B0123-5:R-:W-:-:S05]  /*0160*/  UMOV UR5, URZ ;  /* 0x000000ff00057c82 */ /* 0x02ffca0008000000 */
.L_x_5:
[----:B0-----:R-:W0:Y:S01]  /*0170*/  LDCU.64 UR12, c[0x0][0x3a8] ;  /* 0x00007500ff0c77ac */ /* 0x001e220008000a00 */
[----:B-1----:R-:W1:Y:S01]  /*0180*/  LDCU.64 UR20, c[0x0][0x390] ;  /* 0x00007200ff1477ac */ /* 0x002e620008000a00 */
[----:B--2---:R-:W2:Y:S01]  /*0190*/  LDCU.64 UR22, c[0x0][0x3b8] ;  /* 0x00007700ff1677ac */ /* 0x004ea20008000a00 */
[----:B0-----:R-:W-:Y:S02]  /*01a0*/  UIMAD UR10, UR7, UR12, URZ ;  /* 0x0000000c070a72a4 */ /* 0x001fe4000f8e02ff */
[----:B------:R-:W-:Y:S02]  /*01b0*/  UIMAD.WIDE.U32 UR8, UR6, UR12, UR4 ;  /* 0x0000000c060872a5 */ /* 0x000fe4000f8e0004 */
[----:B------:R-:W-:Y:S02]  /*01c0*/  UIMAD UR10, UR6, UR13, UR10 ;  /* 0x0000000d060a72a4 */ /* 0x000fe4000f8e020a */
[----:B-1----:R-:W-:Y:S02]  /*01d0*/  ULEA UR11, UP0, UR8, UR20, 0x2 ;  /* 0x00000014080b7291 */ /* 0x002fe4000f8010ff */
[----:B------:R-:W-:-:S04]  /*01e0*/  UIADD3 UR9, UPT, UPT, UR9, UR10, URZ ;  /* 0x0000000a09097290 */ /* 0x000fc8000fffe0ff */
[----:B------:R-:W-:Y:S01]  /*01f0*/  ULEA.HI.X UR9, UR8, UR21, UR9, 0x2, UP0 ;  /* 0x0000001508097291 */ /* 0x000fe200080f1409 */
[----:B---3--:R-:W-:-:S05]  /*0200*/  IMAD.U32 R2, RZ, RZ, UR11 ;  /* 0x0000000bff027e24 */ /* 0x008fca000f8e00ff */
[----:B------:R-:W-:-:S05]  /*0210*/  IMAD.U32 R3, RZ, RZ, UR9 ;  /* 0x00000009ff037e24 */ /* 0x000fca000f8e00ff */
[----:B-----5:R0:W5:Y:S01]  /*0220*/  LDG.E R5, desc[UR18][R2.64] ;  /* 0x0000001202057981 */ /* 0x020162000c1e1900 */
[----:B--2---:R-:W-:Y:S01]  /*0230*/  UISETP.GE.U32.AND UP0, UPT, UR22, 0x8, UPT ;  /* 0x000000081600788c */ /* 0x004fe2000bf06070 */
[----:B------:R-:W-:-:S03]  /*0240*/  CS2R R6, SRZ ;  /* 0x0000000000067805 */ /* 0x000fc6000001ff00 */
[----:B------:R-:W-:-:S09]  /*0250*/  UISETP.GE.U32.AND.EX UP0, UPT, UR23, URZ, UPT, UP0 ;  /* 0x000000ff1700728c */ /* 0x000fd2000bf06100 */
[----:B0-----:R-:W-:Y:S05]  /*0260*/  BRA.U !UP0, `(.L_x_0) ;  /* 0x0000000508687547 */ /* 0x001fea000b800000 */
[----:B------:R-:W0:Y:S01]  /*0270*/  LDCU.64 UR20, c[0x0][0x398] ;  /* 0x00007300ff1477ac */ /* 0x000e220008000a00 */
[----:B------:R-:W1:Y:S01]  /*0280*/  LDC R9, c[0x0][0x3bc] ;  /* 0x0000ef00ff097b82 */ /* 0x000e620000000800 */
[----:B------:R-:W-:Y:S01]  /*0290*/  MOV R8, R0 ;  /* 0x0000000000087202 */ /* 0x000fe20000000f00 */
[----:B------:R-:W2:Y:S01]  /*02a0*/  LDCU.128 UR8, c[0x0][0x380] ;  /* 0x00007000ff0877ac */ /* 0x000ea20008000c00 */
[----:B0-----:R-:W-:Y:S02]  /*02b0*/  UIMAD UR15, UR7, UR20, URZ ;  /* 0x00000014070f72a4 */ /* 0x001fe4000f8e02ff */
[----:B------:R-:W-:Y:S02]  /*02c0*/  UIMAD.WIDE.U32 UR12, UR6, UR20, URZ ;  /* 0x00000014060c72a5 */ /* 0x000fe4000f8e00ff */
[----:B------:R-:W-:Y:S02]  /*02d0*/  UIMAD UR15, UR6, UR21, UR15 ;  /* 0x00000015060f72a4 */ /* 0x000fe4000f8e020f */
[----:B--2---:R-:W-:Y:S01]  /*02e0*/  ULEA UR8, UP1, UR12, UR8, 0x2 ;  /* 0x000000080c087291 */ /* 0x004fe2000f8210ff */
[----:B-1----:R-:W-:Y:S01]  /*02f0*/  IMAD.MOV.U32 R10, RZ, RZ, R9 ;  /* 0x000000ffff0a7224 */ /* 0x002fe200078e0009 */
[----:B------:R-:W-:-:S02]  /*0300*/  UIADD3 UR13, UPT, UPT, UR13, UR15, URZ ;  /* 0x0000000f0d0d7290 */ /* 0x000fc4000fffe0ff */
[----:B------:R-:W-:Y:S02]  /*0310*/  UIADD3 UR8, UP0, UPT, UR8, 0x10, URZ ;  /* 0x0000001008087890 */ /* 0x000fe4000ff1e0ff */
[----:B------:R-:W-:Y:S02]  /*0320*/  ULEA.HI.X UR9, UR12, UR9, UR13, 0x2, UP1 ;  /* 0x000000090c097291 */ /* 0x000fe400088f140d */
[----:B------:R-:W-:Y:S02]  /*0330*/  ULEA UR10, UP1, UR4, UR10, 0x2 ;  /* 0x0000000a040a7291 */ /* 0x000fe4000f8210ff */
[----:B------:R-:W-:Y:S01]  /*0340*/  UIADD3.X UR9, UPT, UPT, URZ, UR9, URZ, UP0, !UPT ;  /* 0x00000009ff097290 */ /* 0x000fe200087fe4ff */
[----:B------:R-:W-:Y:S01]  /*0350*/  IMAD.U32 R6, RZ, RZ, UR8 ;  /* 0x00000008ff067e24 */ /* 0x000fe2000f8e00ff */
[----:B------:R-:W-:-:S04]  /*0360*/  ULEA.HI.X UR11, UR4, UR11, UR5, 0x2, UP1 ;  /* 0x0000000b040b7291 */ /* 0x000fc800088f1405 */
[----:B------:R-:W-:-:S08]  /*0370*/  MOV R7, UR9 ;  /* 0x0000000900077c02 */ /* 0x000fd00008000f00 */
.L_x_1:
[----:B------:R-:W-:Y:S01]  /*0380*/  IMAD.U32 R12, RZ, RZ, UR10 ;  /* 0x0000000aff0c7e24 */ /* 0x000fe2000f8e00ff */
[----:B------:R-:W2:Y:S01]  /*0390*/  LDG.E R18, desc[UR18][R6.64+-0x10] ;  /* 0xfffff01206127981 */ /* 0x000ea2000c1e1900 */
[----:B------:R-:W-:-:S05]  /*03a0*/  IMAD.U32 R13, RZ, RZ, UR11 ;  /* 0x0000000bff0d7e24 */ /* 0x000fca000f8e00ff */
[----:B------:R-:W2:Y:S01]  /*03b0*/  LDG.E R12, desc[UR18][R12.64] ;  /* 0x000000120c0c7981 */ /* 0x000ea2000c1e1900 */
[----:B------:R-:W-:-:S04]  /*03c0*/  UIADD3 UR8, UP0, UPT, UR10, UR17, URZ ;  /* 0x000000110a087290 */ /* 0x000fc8000ff1e0ff */
[----:B------:R-:W-:Y:S02]  /*03d0*/  UIADD3.X UR9, UPT, UPT, UR11, UR14, URZ, UP0, !UPT ;  /* 0x0000000e0b097290 */ /* 0x000fe400087fe4ff */
[----:B------:R-:W-:-:S04]  /*03e0*/  MOV R14, UR8 ;  /* 0x00000008000e7c02 */ /* 0x000fc80008000f00 */
[----:B------:R-:W-:Y:S02]  /*03f0*/  IMAD.U32 R15, RZ, RZ, UR9 ;  /* 0x00000009ff0f7e24 */ /* 0x000fe4000f8e00ff */
[----:B-12--5:R-:W-:-:S05]  /*0400*/  FFMA R5, R18, R12, R5 ;  /* 0x0000000c12057223 */ /* 0x026fca0000000005 */
[----:B------:R0:W-:Y:S04]  /*0410*/  STG.E desc[UR18][R2.64], R5 ;  /* 0x0000000502007986 */ /* 0x0001e8000c101912 */
[----:B------:R-:W2:Y:S04]  /*0420*/  LDG.E R14, desc[UR18][R14.64] ;  /* 0x000000120e0e7981 */ /* 0x000ea8000c1e1900 */
[----:B------:R-:W2:Y:S01]  /*0430*/  LDG.E R18, desc[UR18][R6.64+-0xc] ;  /* 0xfffff41206127981 */ /* 0x000ea2000c1e1900 */
[----:B------:R-:W-:-:S04]  /*0440*/  UIADD3 UR8, UP0, UPT, UR8, UR17, URZ ;  /* 0x0000001108087290 */ /* 0x000fc8000ff1e0ff */
[----:B------:R-:W-:Y:S02]  /*0450*/  UIADD3.X UR9, UPT, UPT, UR9, UR14, URZ, UP0, !UPT ;  /* 0x0000000e09097290 */ /* 0x000fe400087fe4ff */
[----:B------:R-:W-:-:S04]  /*0460*/  IMAD.U32 R12, RZ, RZ, UR8 ;  /* 0x00000008ff0c7e24 */ /* 0x000fc8000f8e00ff */
[----:B------:R-:W-:Y:S01]  /*0470*/  MOV R13, UR9 ;  /* 0x00000009000d7c02 */ /* 0x000fe20008000f00 */
[----:B--2---:R-:W-:-:S05]  /*0480*/  FFMA R11, R18, R14, R5 ;  /* 0x0000000e120b7223 */ /* 0x004fca0000000005 */
[----:B------:R1:W-:Y:S04]  /*0490*/  STG.E desc[UR18][R2.64], R11 ;  /* 0x0000000b02007986 */ /* 0x0003e8000c101912 */
[----:B------:R-:W0:Y:S04]  /*04a0*/  LDG.E R12, desc[UR18][R12.64] ;  /* 0x000000120c0c7981 */ /* 0x000e28000c1e1900 */
[----:B------:R-:W0:Y:S01]  /*04b0*/  LDG.E R18, desc[UR18][R6.64+-0x8] ;  /* 0xfffff81206127981 */ /* 0x000e22000c1e1900 */
[----:B------:R-:W-:-:S04]  /*04c0*/  UIADD3 UR8, UP0, UPT, UR8, UR17, URZ ;  /* 0x0000001108087290 */ /* 0x000fc8000ff1e0ff */
[----:B------:R-:W-:Y:S02]  /*04d0*/  UIADD3.X UR9, UPT, UPT, UR9, UR14, URZ, UP0, !UPT ;  /* 0x0000000e09097290 */ /* 0x000fe400087fe4ff */
[----:B------:R-:W-:-:S04]  /*04e0*/  IMAD.U32 R14, RZ, RZ, UR8 ;  /* 0x00000008ff0e7e24 */ /* 0x000fc8000f8e00ff */
[----:B------:R-:W-:Y:S02]  /*04f0*/  IMAD.U32 R15, RZ, RZ, UR9 ;  /* 0x00000009ff0f7e24 */ /* 0x000fe4000f8e00ff */
[----:B0-----:R-:W-:-:S05]  /*0500*/  FFMA R5, R18, R12, R11 ;  /* 0x0000000c12057223 */ /* 0x001fca000000000b */
[----:B------:R0:W-:Y:S04]  /*0510*/  STG.E desc[UR18][R2.64], R5 ;  /* 0x0000000502007986 */ /* 0x0001e8000c101912 */
[----:B------:R-:W1:Y:S04]  /*0520*/  LDG.E R14, desc[UR18][R14.64] ;  /* 0x000000120e0e7981 */ /* 0x000e68000c1e1900 */
[----:B------:R-:W1:Y:S01]  /*0530*/  LDG.E R18, desc[UR18][R6.64+-0x4] ;  /* 0xfffffc1206127981 */ /* 0x000e62000c1e1900 */
[----:B------:R-:W-:-:S04]  /*0540*/  UIADD3 UR8, UP0, UPT, UR8, UR17, URZ ;  /* 0x0000001108087290 */ /* 0x000fc8000ff1e0ff */
[----:B------:R-:W-:Y:S02]  /*0550*/  UIADD3.X UR9, UPT, UPT, UR9, UR14, URZ, UP0, !UPT ;  /* 0x0000000e09097290 */ /* 0x000fe400087fe4ff */
[----:B------:R-:W-:-:S04]  /*0560*/  MOV R12, UR8 ;  /* 0x00000008000c7c02 */ /* 0x000fc80008000f00 */
[----:B------:R-:W-:Y:S02]  /*0570*/  IMAD.U32 R13, RZ, RZ, UR9 ;  /* 0x00000009ff0d7e24 */ /* 0x000fe4000f8e00ff */
[----:B-1----:R-:W-:-:S05]  /*0580*/  FFMA R11, R18, R14, R5 ;  /* 0x0000000e120b7223 */ /* 0x002fca0000000005 */
[----:B------:R1:W-:Y:S04]  /*0590*/  STG.E desc[UR18][R2.64], R11 ;  /* 0x0000000b02007986 */ /* 0x0003e8000c101912 */
[----:B------:R-:W0:Y:S04]  /*05a0*/  LDG.E R12, desc[UR18][R12.64] ;  /* 0x000000120c0c7981 */ /* 0x000e28000c1e1900 */
[----:B------:R-:W0:Y:S01]  /*05b0*/  LDG.E R18, desc[UR18][R6.64] ;  /* 0x0000001206127981 */ /* 0x000e22000c1e1900 */
[----:B------:R-:W-:-:S04]  /*05c0*/  UIADD3 UR8, UP0, UPT, UR8, UR17, URZ ;  /* 0x0000001108087290 */ /* 0x000fc8000ff1e0ff */
[----:B------:R-:W-:Y:S02]  /*05d0*/  UIADD3.X UR9, UPT, UPT, UR9, UR14, URZ, UP0, !UPT ;  /* 0x0000000e09097290 */ /* 0x000fe400087fe4ff */
[----:B------:R-:W-:-:S04]  /*05e0*/  IMAD.U32 R14, RZ, RZ, UR8 ;  /* 0x00000008ff0e7e24 */ /* 0x000fc8000f8e00ff */
[----:B------:R-:W-:Y:S01]  /*05f0*/  MOV R15, UR9 ;  /* 0x00000009000f7c02 */ /* 0x000fe20008000f00 */
[----:B0-----:R-:W-:-:S05]  /*0600*/  FFMA R5, R18, R12, R11 ;  /* 0x0000000c12057223 */ /* 0x001fca000000000b */
[----:B------:R0:W-:Y:S04]  /*0610*/  STG.E desc[UR18][R2.64], R5 ;  /* 0x0000000502007986 */ /* 0x0001e8000c101912 */
[----:B------:R-:W1:Y:S04]  /*0620*/  LDG.E R14, desc[UR18][R14.64] ;  /* 0x000000120e0e7981 */ /* 0x000e68000c1e1900 */
[----:B------:R-:W1:Y:S01]  /*0630*/  LDG.E R18, desc[UR18][R6.64+0x4] ;  /* 0x0000041206127981 */ /* 0x000e62000c1e1900 */
[----:B------:R-:W-:-:S04]  /*0640*/  UIADD3 UR8, UP0, UPT, UR8, UR17, URZ ;  /* 0x0000001108087290 */ /* 0x000fc8000ff1e0ff */
[----:B------:R-:W-:Y:S02]  /*0650*/  UIADD3.X UR9, UPT, UPT, UR9, UR14, URZ, UP0, !UPT ;  /* 0x0000000e09097290 */ /* 0x000fe400087fe4ff */
[----:B------:R-:W-:-:S04]  /*0660*/  IMAD.U32 R12, RZ, RZ, UR8 ;  /* 0x00000008ff0c7e24 */ /* 0x000fc8000f8e00ff */
[----:B------:R-:W-:Y:S02]  /*0670*/  IMAD.U32 R13, RZ, RZ, UR9 ;  /* 0x00000009ff0d7e24 */ /* 0x000fe4000f8e00ff */
[----:B-1----:R-:W-:-:S05]  /*0680*/  FFMA R11, R18, R14, R5 ;  /* 0x0000000e120b7223 */ /* 0x002fca0000000005 */
[----:B------:R1:W-:Y:S04]  /*0690*/  STG.E desc[UR18][R2.64], R11 ;  /* 0x0000000b02007986 */ /* 0x0003e8000c101912 */
[----:B------:R-:W2:Y:S04]  /*06a0*/  LDG.E R12, desc[UR18][R12.64] ;  /* 0x000000120c0c7981 */ /* 0x000ea8000c1e1900 */
[----:B------:R-:W2:Y:S01]  /*06b0*/  LDG.E R18, desc[UR18][R6.64+0x8] ;  /* 0x0000081206127981 */ /* 0x000ea2000c1e1900 */
[----:B------:R-:W-:-:S04]  /*06c0*/  UIADD3 UR8, UP0, UPT, UR8, UR17, URZ ;  /* 0x0000001108087290 */ /* 0x000fc8000ff1e0ff */
[----:B------:R-:W-:Y:S02]  /*06d0*/  UIADD3.X UR9, UPT, UPT, UR9, UR14, URZ, UP0, !UPT ;  /* 0x0000000e09097290 */ /* 0x000fe400087fe4ff */
[----:B------:R-:W-:-:S04]  /*06e0*/  MOV R14, UR8 ;  /* 0x00000008000e7c02 */ /* 0x000fc80008000f00 */
[----:B------:R-:W-:Y:S02]  /*06f0*/  IMAD.U32 R15, RZ, RZ, UR9 ;  /* 0x00000009ff0f7e24 */ /* 0x000fe4000f8e00ff */
[----:B--2---:R-:W-:-:S05]  /*0700*/  FFMA R17, R18, R12, R11 ;  /* 0x0000000c12117223 */ /* 0x004fca000000000b */
[----:B------:R1:W-:Y:S04]  /*0710*/  STG.E desc[UR18][R2.64], R17 ;  /* 0x0000001102007986 */ /* 0x0003e8000c101912 */
[----:B------:R-:W0:Y:S04]  /*0720*/  LDG.E R14, desc[UR18][R14.64] ;  /* 0x000000120e0e7981 */ /* 0x000e28000c1e1900 */
[----:B------:R2:W0:Y:S01]  /*0730*/  LDG.E R18, desc[UR18][R6.64+0xc] ;  /* 0x00000c1206127981 */ /* 0x000422000c1e1900 */
[----:B------:R-:W-:-:S04]  /*0740*/  IADD3 R8, P0, PT, R8, -0x8, RZ ;  /* 0xfffffff808087810 */ /* 0x000fc80007f1e0ff */
[----:B------:R-:W-:Y:S02]  /*0750*/  IADD3.X R10, PT, PT, R10, -0x1, RZ, P0, !PT ;  /* 0xffffffff0a0a7810 */ /* 0x000fe400007fe4ff */
[----:B------:R-:W-:-:S04]  /*0760*/  ISETP.NE.U32.AND P0, PT, R8, RZ, PT ;  /* 0x000000ff0800720c */ /* 0x000fc80003f05070 */
[----:B------:R-:W-:Y:S01]  /*0770*/  ISETP.NE.AND.EX P0, PT, R10, RZ, PT, P0 ;  /* 0x000000ff0a00720c */ /* 0x000fe20003f05300 */
[----:B------:R-:W-:Y:S01]  /*0780*/  ULEA UR10, UP0, UR16, UR10, 0x5 ;  /* 0x0000000a100a7291 */ /* 0x000fe2000f8028ff */
[----:B--2---:R-:W-:-:S03]  /*0790*/  IADD3 R6, P1, PT, R6, 0x20, RZ ;  /* 0x0000002006067810 */ /* 0x004fc60007f3e0ff */
[----:B------:R-:W-:Y:S02]  /*07a0*/  UIADD3.X UR11, UPT, UPT, UR11, UR24, URZ, UP0, !UPT ;  /* 0x000000180b0b7290 */ /* 0x000fe400087fe4ff */
[----:B------:R-:W-:Y:S02]  /*07b0*/  IMAD.X R7, RZ, RZ, R7, P1 ;  /* 0x000000ffff077224 */ /* 0x000fe400008e0607 */
[----:B0-----:R-:W-:-:S05]  /*07c0*/  FFMA R5, R18, R14, R17 ;  /* 0x0000000e12057223 */ /* 0x001fca0000000011 */
[----:B------:R1:W-:Y:S01]  /*07d0*/  STG.E desc[UR18][R2.64], R5 ;  /* 0x0000000502007986 */ /* 0x0003e2000c101912 */
[----:B------:R-:W-:Y:S05]  /*07e0*/  @P0 BRA `(.L_x_1) ;  /* 0xfffffff800e40947 */ /* 0x000fea000383ffff */
[----:B------:R-:W-:Y:S01]  /*07f0*/  MOV R7, R9 ;  /* 0x0000000900077202 */ /* 0x000fe20000000f00 */
[----:B------:R-:W-:-:S07]  /*0800*/  IMAD.MOV.U32 R6, RZ, RZ, R0 ;  /* 0x000000ffff067224 */ /* 0x000fce00078e0000 */
.L_x_0:
[----:B------:R-:W-:-:S04]  /*0810*/  ISETP.NE.U32.AND P0, PT, R4, RZ, PT ;  /* 0x000000ff0400720c */ /* 0x000fc80003f05070 */
[----:B------:R-:W-:-:S13]  /*0820*/  ISETP.NE.AND.EX P0, PT, RZ, RZ, PT, P0 ;  /* 0x000000ffff00720c */ /* 0x000fda0003f05300 */
[----:B------:R-:W-:Y:S05]  /*0830*/  @!P0 BRA `(.L_x_2) ;  /* 0x0000000400948947 */ /* 0x000fea0003800000 */
[----:B------:R-:W-:-:S04]  /*0840*/  IADD3 R8, P0, PT, R4, -0x1, RZ ;  /* 0xffffffff04087810 */ /* 0x000fc80007f1e0ff */
[----:B------:R-:W-:Y:S01]  /*0850*/  ISETP.GE.U32.AND P1, PT, R8, 0x3, PT ;  /* 0x000000030800780c */ /* 0x000fe20003f26070 */
[----:B------:R-:W-:Y:S01]  /*0860*/  IMAD.X R8, RZ, RZ, -0x1, P0 ;  /* 0xffffffffff087424 */ /* 0x000fe200000e06ff */
[----:B------:R-:W-:-:S04]  /*0870*/  ISETP.NE.U32.AND P0, PT, R16, RZ, PT ;  /* 0x000000ff1000720c */ /* 0x000fc80003f05070 */
[----:B------:R-:W-:Y:S02]  /*0880*/  ISETP.GE.U32.AND.EX P1, PT, R8, RZ, PT, P1 ;  /* 0x000000ff0800720c */ /* 0x000fe40003f26110 */
[----:B------:R-:W-:-:S11]  /*0890*/  ISETP.NE.AND.EX P0, PT, RZ, RZ, PT, P0 ;  /* 0x000000ffff00720c */ /* 0x000fd60003f05300 */
[----:B------:R-:W-:Y:S05]  /*08a0*/  @!P1 BRA `(.L_x_3) ;  /* 0x0000000000a09947 */ /* 0x000fea0003800000 */
[----:B------:R-:W0:Y:S08]  /*08b0*/  LDC.64 R18, c[0x0][0x398] ;  /* 0x0000e600ff127b82 */ /* 0x000e300000000a00 */
[----:B------:R-:W2:Y:S08]  /*08c0*/  LDC.64 R20, c[0x0][0x3a0] ;  /* 0x0000e800ff147b82 */ /* 0x000eb00000000a00 */
[----:B-1----:R-:W1:Y:S08]  /*08d0*/  LDC.64 R10, c[0x0][0x380] ;  /* 0x0000e000ff0a7b82 */ /* 0x002e700000000a00 */
[----:B------:R-:W3:Y:S01]  /*08e0*/  LDC.64 R12, c[0x0][0x388] ;  /* 0x0000e200ff0c7b82 */ /* 0x000ee20000000a00 */
[----:B0-----:R-:W-:-:S04]  /*08f0*/  IMAD.WIDE.U32 R14, R18, UR6, R6 ;  /* 0x00000006120e7c25 */ /* 0x001fc8000f8e0006 */
[----:B------:R-:W-:Y:S02]  /*0900*/  IMAD R18, R18, UR7, RZ ;  /* 0x0000000712127c24 */ /* 0x000fe4000f8e02ff */
[-C--:B--2---:R-:W-:Y:S02]  /*0910*/  IMAD R17, R7, R20.reuse, RZ ;  /* 0x0000001407117224 */ /* 0x084fe400078e02ff */
[----:B------:R-:W-:-:S04]  /*0920*/  IMAD.WIDE.U32 R8, R6, R20, UR4 ;  /* 0x0000000406087e25 */ /* 0x000fc8000f8e0014 */
[----:B------:R-:W-:Y:S02]  /*0930*/  IMAD R19, R19, UR6, R18 ;  /* 0x0000000613137c24 */ /* 0x000fe4000f8e0212 */
[----:B------:R-:W-:Y:S01]  /*0940*/  IMAD R17, R6, R21, R17 ;  /* 0x0000001506117224 */ /* 0x000fe200078e0211 */
[----:B-1----:R-:W-:Y:S02]  /*0950*/  LEA R10, P1, R14, R10, 0x2 ;  /* 0x0000000a0e0a7211 */ /* 0x002fe400078210ff */
[----:B------:R-:W-:Y:S01]  /*0960*/  IADD3 R15, PT, PT, R19, R15, RZ ;  /* 0x0000000f130f7210 */ /* 0x000fe20007ffe0ff */
[----:B------:R-:W-:-:S03]  /*0970*/  IMAD.IADD R9, R9, 0x1, R17 ;  /* 0x0000000109097824 */ /* 0x000fc600078e0211 */
[----:B------:R-:W-:Y:S02]  /*0980*/  LEA.HI.X R11, R14, R11, R15, 0x2, P1 ;  /* 0x0000000b0e0b7211 */ /* 0x000fe400008f140f */
[----:B---3--:R-:W-:-:S03]  /*0990*/  LEA R12, P2, R8, R12, 0x2 ;  /* 0x0000000c080c7211 */ /* 0x008fc600078410ff */
[----:B------:R-:W2:Y:S01]  /*09a0*/  LDG.E R14, desc[UR18][R10.64] ;  /* 0x000000120a0e7981 */ /* 0x000ea2000c1e1900 */
[----:B------:R-:W-:-:S05]  /*09b0*/  LEA.HI.X R13, R8, R13, R9, 0x2, P2 ;  /* 0x0000000d080d7211 */ /* 0x000fca00010f1409 */
[----:B------:R-:W2:Y:S01]  /*09c0*/  LDG.E R15, desc[UR18][R12.64] ;  /* 0x000000120c0f7981 */ /* 0x000ea2000c1e1900 */
[----:B------:R-:W-:-:S04]  /*09d0*/  IADD3 R8, P1, PT, R12, UR17, RZ ;  /* 0x000000110c087c10 */ /* 0x000fc8000ff3e0ff */
[----:B------:R-:W-:Y:S01]  /*09e0*/  IADD3.X R9, PT, PT, R13, UR14, RZ, P1, !PT ;  /* 0x0000000e0d097c10 */ /* 0x000fe20008ffe4ff */
[----:B--2--5:R-:W-:-:S05]  /*09f0*/  FFMA R5, R14, R15, R5 ;  /* 0x0000000f0e057223 */ /* 0x024fca0000000005 */
[----:B------:R0:W-:Y:S04]  /*0a00*/  STG.E desc[UR18][R2.64], R5 ;  /* 0x0000000502007986 */ /* 0x0001e8000c101912 */
[----:B------:R-:W2:Y:S04]  /*0a10*/  LDG.E R17, desc[UR18][R8.64] ;  /* 0x0000001208117981 */ /* 0x000ea8000c1e1900 */
[----:B------:R-:W2:Y:S01]  /*0a20*/  LDG.E R18, desc[UR18][R10.64+0x4] ;  /* 0x000004120a127981 */ /* 0x000ea2000c1e1900 */
[----:B------:R-:W-:-:S04]  /*0a30*/  IADD3 R14, P1, PT, R8, UR17, RZ ;  /* 0x00000011080e7c10 */ /* 0x000fc8000ff3e0ff */
[----:B------:R-:W-:Y:S01]  /*0a40*/  IADD3.X R15, PT, PT, R9, UR14, RZ, P1, !PT ;  /* 0x0000000e090f7c10 */ /* 0x000fe20008ffe4ff */
[----:B--2---:R-:W-:-:S05]  /*0a50*/  FFMA R17, R18, R17, R5 ;  /* 0x0000001112117223 */ /* 0x004fca0000000005 */
[----:B------:R2:W-:Y:S04]  /*0a60*/  STG.E desc[UR18][R2.64], R17 ;  /* 0x0000001102007986 */ /* 0x0005e8000c101912 */
[----:B------:R-:W3:Y:S04]  /*0a70*/  LDG.E R19, desc[UR18][R14.64] ;  /* 0x000000120e137981 */ /* 0x000ee8000c1e1900 */
[----:B------:R-:W3:Y:S01]  /*0a80*/  LDG.E R18, desc[UR18][R10.64+0x8] ;  /* 0x000008120a127981 */ /* 0x000ee2000c1e1900 */
[----:B------:R-:W-:-:S04]  /*0a90*/  IADD3 R12, P1, PT, R14, UR17, RZ ;  /* 0x000000110e0c7c10 */ /* 0x000fc8000ff3e0ff */
[----:B------:R-:W-:Y:S01]  /*0aa0*/  IADD3.X R13, PT, PT, R15, UR14, RZ, P1, !PT ;  /* 0x0000000e0f0d7c10 */ /* 0x000fe20008ffe4ff */
[----:B---3--:R-:W-:-:S05]  /*0ab0*/  FFMA R19, R18, R19, R17 ;  /* 0x0000001312137223 */ /* 0x008fca0000000011 */
[----:B------:R2:W-:Y:S04]  /*0ac0*/  STG.E desc[UR18][R2.64], R19 ;  /* 0x0000001302007986 */ /* 0x0005e8000c101912 */
[----:B------:R-:W0:Y:S04]  /*0ad0*/  LDG.E R8, desc[UR18][R10.64+0xc] ;  /* 0x00000c120a087981 */ /* 0x000e28000c1e1900 */
[----:B------:R-:W0:Y:S01]  /*0ae0*/  LDG.E R12, desc[UR18][R12.64] ;  /* 0x000000120c0c7981 */ /* 0x000e22000c1e1900 */
[----:B------:R-:W-:-:S05]  /*0af0*/  IADD3 R6, P1, PT, R6, 0x4, RZ ;  /* 0x0000000406067810 */ /* 0x000fca0007f3e0ff */
[----:B------:R-:W-:Y:S02]  /*0b00*/  IMAD.X R7, RZ, RZ, R7, P1 ;  /* 0x000000ffff077224 */ /* 0x000fe400008e0607 */
[----:B0-----:R-:W-:-:S05]  /*0b10*/  FFMA R5, R8, R12, R19 ;  /* 0x0000000c08057223 */ /* 0x001fca0000000013 */
[----:B------:R2:W-:Y:S02]  /*0b20*/  STG.E desc[UR18][R2.64], R5 ;  /* 0x0000000502007986 */ /* 0x0005e4000c101912 */
.L_x_3:
[----:B------:R-:W-:Y:S05]  /*0b30*/  @!P0 BRA `(.L_x_2) ;  /* 0x0000000000d48947 */ /* 0x000fea0003800000 */
[----:B------:R-:W-:Y:S01]  /*0b40*/  ISETP.NE.U32.AND P0, PT, R16, 0x1, PT ;  /* 0x000000011000780c */ /* 0x000fe20003f05070 */
[----:B------:R-:W-:-:S03]  /*0b50*/  ULOP3.LUT UP0, URZ, UR22, 0x1, URZ, 0xc0, !UPT ;  /* 0x0000000116ff7892 */ /* 0x000fc6000f80c0ff */
[----:B------:R-:W-:-:S13]  /*0b60*/  ISETP.NE.AND.EX P0, PT, RZ, RZ, PT, P0 ;  /* 0x000000ffff00720c */ /* 0x000fda0003f05300 */
[----:B------:R-:W-:Y:S05]  /*0b70*/  @!P0 BRA `(.L_x_4) ;  /* 0x0000000000708947 */ /* 0x000fea0003800000 */
[----:B------:R-:W0:Y:S08]  /*0b80*/  LDC.64 R20, c[0x0][0x398] ;  /* 0x0000e600ff147b82 */ /* 0x000e300000000a00 */
[----:B--2---:R-:W2:Y:S08]  /*0b90*/  LDC.64 R18, c[0x0][0x3a0] ;  /* 0x0000e800ff127b82 */ /* 0x004eb00000000a00 */
        /* <DEDUP_REMOVED lines=22> */
[----:B------:R-:W-:-:S04]  /*0d00*/  IADD3 R6, P0, PT, R6, 0x2, RZ ;  /* 0x0000000206067810 */ /* 0x000fc80007f1e0ff */
[----:B------:R-:W-:Y:S01]  /*0d10*/  IADD3.X R7, PT, PT, RZ, R7, RZ, P0, !PT ;  /* 0x00000007ff077210 */ /* 0x000fe200007fe4ff */
[----:B--2---:R-:W-:-:S05]  /*0d20*/  FFMA R5, R14, R8, R15 ;  /* 0x000000080e057223 */ /* 0x004fca000000000f */
[----:B------:R0:W-:Y:S03]  /*0d30*/  STG.E desc[UR18][R2.64], R5 ;  /* 0x0000000502007986 */ /* 0x0001e6000c101912 */
.L_x_4:
[----:B------:R-:W-:Y:S05]  /*0d40*/  BRA.U !UP0, `(.L_x_2) ;  /* 0x0000000108507547 */ /* 0x000fea000b800000 */
[----:B--2---:R-:W2:Y:S08]  /*0d50*/  LDC.64 R18, c[0x0][0x398] ;  /* 0x0000e600ff127b82 */ /* 0x004eb00000000a00 */
[----:B------:R-:W3:Y:S08]  /*0d60*/  LDC.64 R20, c[0x0][0x3a0] ;  /* 0x0000e800ff147b82 */ /* 0x000ef00000000a00 */
[----:B-1----:R-:W1:Y:S08]  /*0d70*/  LDC.64 R10, c[0x0][0x380] ;  /* 0x0000e000ff0a7b82 */ /* 0x002e700000000a00 */
[----:B------:R-:W4:Y:S01]  /*0d80*/  LDC.64 R12, c[0x0][0x388] ;  /* 0x0000e200ff0c7b82 */ /* 0x000f220000000a00 */
[----:B--2---:R-:W-:-:S04]  /*0d90*/  IMAD.WIDE.U32 R8, R18, UR6, R6 ;  /* 0x0000000612087c25 */ /* 0x004fc8000f8e0006 */
[----:B------:R-:W-:Y:S02]  /*0da0*/  IMAD R18, R18, UR7, RZ ;  /* 0x0000000712127c24 */ /* 0x000fe4000f8e02ff */
[-C--:B---3--:R-:W-:Y:S02]  /*0db0*/  IMAD R7, R7, R20.reuse, RZ ;  /* 0x0000001407077224 */ /* 0x088fe400078e02ff */
[----:B0-----:R-:W-:-:S04]  /*0dc0*/  IMAD.WIDE.U32 R14, R6, R20, UR4 ;  /* 0x00000004060e7e25 */ /* 0x001fc8000f8e0014 */
[----:B------:R-:W-:Y:S02]  /*0dd0*/  IMAD R19, R19, UR6, R18 ;  /* 0x0000000613137c24 */ /* 0x000fe4000f8e0212 */
[----:B------:R-:W-:Y:S01]  /*0de0*/  IMAD R21, R6, R21, R7 ;  /* 0x0000001506157224 */ /* 0x000fe200078e0207 */
[----:B-1----:R-:W-:Y:S01]  /*0df0*/  LEA R10, P0, R8, R10, 0x2 ;  /* 0x0000000a080a7211 */ /* 0x002fe200078010ff */
[----:B------:R-:W-:-:S03]  /*0e00*/  IMAD.IADD R7, R19, 0x1, R9 ;  /* 0x0000000113077824 */ /* 0x000fc600078e0209 */
[----:B------:R-:W-:Y:S02]  /*0e10*/  IADD3 R6, PT, PT, R15, R21, RZ ;  /* 0x000000150f067210 */ /* 0x000fe40007ffe0ff */
[----:B------:R-:W-:Y:S02]  /*0e20*/  LEA.HI.X R11, R8, R11, R7, 0x2, P0 ;  /* 0x0000000b080b7211 */ /* 0x000fe400000f1407 */
[----:B----4-:R-:W-:-:S03]  /*0e30*/  LEA R12, P1, R14, R12, 0x2 ;  /* 0x0000000c0e0c7211 */ /* 0x010fc600078210ff */
[----:B------:R-:W2:Y:S01]  /*0e40*/  LDG.E R10, desc[UR18][R10.64] ;  /* 0x000000120a0a7981 */ /* 0x000ea2000c1e1900 */
[----:B------:R-:W-:-:S05]  /*0e50*/  LEA.HI.X R13, R14, R13, R6, 0x2, P1 ;  /* 0x0000000d0e0d7211 */ /* 0x000fca00008f1406 */
[----:B------:R-:W2:Y:S02]  /*0e60*/  LDG.E R12, desc[UR18][R12.64] ;  /* 0x000000120c0c7981 */ /* 0x000ea4000c1e1900 */
[----:B--2--5:R-:W-:-:S05]  /*0e70*/  FFMA R5, R10, R12, R5 ;  /* 0x0000000c0a057223 */ /* 0x024fca0000000005 */
[----:B------:R3:W-:Y:S02]  /*0e80*/  STG.E desc[UR18][R2.64], R5 ;  /* 0x0000000502007986 */ /* 0x0007e4000c101912 */
.L_x_2:
[----:B------:R-:W4:Y:S01]  /*0e90*/  LDCU.64 UR8, c[0x0][0x3c0] ;  /* 0x00007800ff0877ac */ /* 0x000f220008000a00 */
[----:B------:R-:W-:-:S04]  /*0ea0*/  UIADD3 UR4, UP0, UPT, UR4, 0x1, URZ ;  /* 0x0000000104047890 */ /* 0x000fc8000ff1e0ff */
[----:B------:R-:W-:Y:S02]  /*0eb0*/  UIADD3.X UR5, UPT, UPT, URZ, UR5, URZ, UP0, !UPT ;  /* 0x00000005ff057290 */ /* 0x000fe400087fe4ff */
[----:B----4-:R-:W-:-:S04]  /*0ec0*/  UISETP.NE.U32.AND UP0, UPT, UR4, UR8, UPT ;  /* 0x000000080400728c */ /* 0x010fc8000bf05070 */
[----:B------:R-:W-:-:S09]  /*0ed0*/  UISETP.NE.AND.EX UP0, UPT, UR5, UR9, UPT, UP0 ;  /* 0x000000090500728c */ /* 0x000fd2000bf05300 */
[----:B------:R-:W-:Y:S05]  /*0ee0*/  BRA.U UP0, `(.L_x_5) ;  /* 0xfffffff100a07547 */ /* 0x000fea000b83ffff */
[----:B------:R-:W4:Y:S01]  /*0ef0*/  LDCU.64 UR4, c[0x0][0x3b0] ;  /* 0x00007600ff0477ac */ /* 0x000f220008000a00 */
[----:B------:R-:W-:-:S04]  /*0f00*/  UIADD3 UR6, UP0, UPT, UR6, 0x1, URZ ;  /* 0x0000000106067890 */ /* 0x000fc8000ff1e0ff */
[----:B------:R-:W-:Y:S02]  /*0f10*/  UIADD3.X UR7, UPT, UPT, URZ, UR7, URZ, UP0, !UPT ;  /* 0x00000007ff077290 */ /* 0x000fe400087fe4ff */
[----:B----4-:R-:W-:-:S04]  /*0f20*/  UISETP.NE.U32.AND UP0, UPT, UR6, UR4, UPT ;  /* 0x000000040600728c */ /* 0x010fc8000bf05070 */
[----:B------:R-:W-:-:S09]  /*0f30*/  UISETP.NE.AND.EX UP0, UPT, UR7, UR5, UPT, UP0 ;  /* 0x000000050700728c */ /* 0x000fd2000bf05300 */
[----:B------:R-:W-:Y:S05]  /*0f40*/  BRA.U UP0, `(.L_x_6) ;  /* 0xfffffff100807547 */ /* 0x000fea000b83ffff */
[----:B------:R-:W-:Y:S05]  /*0f50*/  EXIT ;  /* 0x000000000000794d */ /* 0x000fea0003800000 */
.L_x_7:
[----:B------:R-:W-:-:S00]  /*0f60*/  BRA `(.L_x_7) ;  /* 0xfffffffc00fc7947 */ /* 0x000fc0000383ffff */
[----:B------:R-:W-:-:S00]  /*0f70*/  NOP ;  /* 0x0000000000007918 */ /* 0x000fc00000000000 */
        /* <DEDUP_REMOVED lines=8> */
.L_x_8:


//--------------------- .nv.shared.reserved.0     --------------------------
	.section	.nv.shared.reserved.0,"aw",@nobits
	.weak		__nv_reservedSMEM_offset_0_alias
	.size		__nv_reservedSMEM_offset_0_alias, 0, 64
	.other		__nv_reservedSMEM_offset_0_alias,@"STO_CUDA_RESERVED_SHARED STV_DEFAULT"
__nv_reservedSMEM_offset_0_alias:
	.zero		0
	.zero		64


//--------------------- .nv.constant0._Z13matmul_kernelPKfS0_Pfmmmmmm --------------------------
	.section	.nv.constant0._Z13matmul_kernelPKfS0_Pfmmmmmm,"a",@progbits
	.sectionflags	@""
	.align	4
.nv.constant0._Z13matmul_kernelPKfS0_Pfmmmmmm:
	.zero		968


//--------------------- SYMBOLS --------------------------

	.type		.nv.reservedSmem.offset0,@object
	.size		.nv.reservedSmem.offset0,0x4
